//
// Generated by NVIDIA NVVM Compiler
//
// Compiler Build ID: CL-36424714
// Cuda compilation tools, release 13.0, V13.0.88
// Based on NVVM 20.0.0
//

.version 9.0
.target sm_100
.address_size 64

	// .globl	_Z1TPiS_ii

.visible .entry _Z1TPiS_ii(
	.param .u64 .ptr .align 1 _Z1TPiS_ii_param_0,
	.param .u64 .ptr .align 1 _Z1TPiS_ii_param_1,
	.param .u32 _Z1TPiS_ii_param_2,
	.param .u32 _Z1TPiS_ii_param_3
)
{
	.reg .pred 	%p<4>;
	.reg .b32 	%r<16>;
	.reg .b64 	%rd<9>;

	ld.param.u64 	%rd1, [_Z1TPiS_ii_param_0];
	ld.param.u64 	%rd2, [_Z1TPiS_ii_param_1];
	ld.param.u32 	%r3, [_Z1TPiS_ii_param_2];
	ld.param.u32 	%r5, [_Z1TPiS_ii_param_3];
	mov.u32 	%r6, %tid.x;
	mov.u32 	%r7, %ctaid.x;
	mov.u32 	%r8, %ntid.x;
	mad.lo.s32 	%r9, %r7, %r8, %r6;
	mov.u32 	%r10, %tid.y;
	mov.u32 	%r11, %ctaid.y;
	mov.u32 	%r12, %ntid.y;
	mad.lo.s32 	%r13, %r11, %r12, %r10;
	mad.lo.s32 	%r1, %r3, %r9, %r13;
	mad.lo.s32 	%r2, %r5, %r13, %r9;
	setp.ge.s32 	%p1, %r9, %r5;
	setp.ge.s32 	%p2, %r13, %r3;
	or.pred  	%p3, %p1, %p2;
	@%p3 bra 	$L__BB0_2;
	cvta.to.global.u64 	%rd3, %rd1;
	cvta.to.global.u64 	%rd4, %rd2;
	mul.wide.s32 	%rd5, %r1, 4;
	add.s64 	%rd6, %rd3, %rd5;
	ld.global.u32 	%r15, [%rd6];
	mul.wide.s32 	%rd7, %r2, 4;
	add.s64 	%rd8, %rd4, %rd7;
	st.global.u32 	[%rd8], %r15;
$L__BB0_2:
	ret;

}


// ===== COMPILED SASS (sm_100) =====

	.target	sm_100

	.elftype	@"ET_EXEC"


//--------------------- .note.nv.tkinfo           --------------------------
	.section	.note.nv.tkinfo,"",@"SHT_NOTE"
	.sectionflags	@"SHF_NOTE_NV_TKINFO"
	.tkinfo
        /*0018*/ 	.word	0x00000002
        /*0030*/ 	.string	""
        /*0030*/ 	.string	"ptxas"
        /*0030*/ 	.string	"Cuda compilation tools, release 13.0, V13.0.88"
        /*0030*/ 	.string	"Build cuda_13.0.r13.0/compiler.36424714_0"
        /*0030*/ 	.string	"-arch sm_100 -m 64 "



//--------------------- .note.nv.cuinfo           --------------------------
	.section	.note.nv.cuinfo,"",@"SHT_NOTE"
	.sectionflags	@"SHF_NOTE_NV_CUINFO"
        /*0018*/ 	.short	0x0002
        /*001a*/ 	.short	0x0064
        /*001c*/ 	.short	0x0082
	.zero		2


//--------------------- .nv.info                  --------------------------
	.section	.nv.info,"",@"SHT_CUDA_INFO"
	.align	4


	//----- nvinfo : EIATTR_REGCOUNT
	.align		4
        /*0000*/ 	.byte	0x04, 0x2f
        /*0002*/ 	.short	(.L_1 - .L_0)
	.align		4
.L_0:
        /*0004*/ 	.word	index@(_Z1TPiS_ii)
        /*0008*/ 	.word	0x0000000a


	//----- nvinfo : EIATTR_FRAME_SIZE
	.align		4
.L_1:
        /*000c*/ 	.byte	0x04, 0x11
        /*000e*/ 	.short	(.L_3 - .L_2)
	.align		4
.L_2:
        /*0010*/ 	.word	index@(_Z1TPiS_ii)
        /*0014*/ 	.word	0x00000000


	//----- nvinfo : EIATTR_MIN_STACK_SIZE
	.align		4
.L_3:
        /*0018*/ 	.byte	0x04, 0x12
        /*001a*/ 	.short	(.L_5 - .L_4)
	.align		4
.L_4:
        /*001c*/ 	.word	index@(_Z1TPiS_ii)
        /*0020*/ 	.word	0x00000000
.L_5:


//--------------------- .nv.compat                --------------------------
	.section	.nv.compat,"",@"SHT_CUDA_COMPAT_INFO"
	.align	4
        /*0000*/ 	.byte	0x02, 0x09, 0x00, 0x00, 0x02, 0x02, 0x01, 0x00, 0x02, 0x05, 0x05, 0x00, 0x03, 0x07, 0x01, 0x01
        /*0010*/ 	.byte	0x02, 0x03, 0x00, 0x00, 0x02, 0x06, 0x01, 0x00, 0x04, 0x0b, 0x08, 0x00, 0x09, 0x00, 0x00, 0x00
        /*0020*/ 	.byte	0x00, 0x00, 0x00, 0x00


//--------------------- .nv.info._Z1TPiS_ii       --------------------------
	.section	.nv.info._Z1TPiS_ii,"",@"SHT_CUDA_INFO"
	.sectionflags	@""
	.align	4


	//----- nvinfo : EIATTR_CUDA_API_VERSION
	.align		4
        /*0000*/ 	.byte	0x04, 0x37
        /*0002*/ 	.short	(.L_7 - .L_6)
.L_6:
        /*0004*/ 	.word	0x00000082


	//----- nvinfo : EIATTR_KPARAM_INFO
	.align		4
.L_7:
        /*0008*/ 	.byte	0x04, 0x17
        /*000a*/ 	.short	(.L_9 - .L_8)
.L_8:
        /*000c*/ 	.word	0x00000000
        /*0010*/ 	.short	0x0003
        /*0012*/ 	.short	0x0014
        /*0014*/ 	.byte	0x00, 0xf0, 0x11, 0x00


	//----- nvinfo : EIATTR_KPARAM_INFO
	.align		4
.L_9:
        /*0018*/ 	.byte	0x04, 0x17
        /*001a*/ 	.short	(.L_11 - .L_10)
.L_10:
        /*001c*/ 	.word	0x00000000
        /*0020*/ 	.short	0x0002
        /*0022*/ 	.short	0x0010
        /*0024*/ 	.byte	0x00, 0xf0, 0x11, 0x00


	//----- nvinfo : EIATTR_KPARAM_INFO
	.align		4
.L_11:
        /*0028*/ 	.byte	0x04, 0x17
        /*002a*/ 	.short	(.L_13 - .L_12)
.L_12:
        /*002c*/ 	.word	0x00000000
        /*0030*/ 	.short	0x0001
        /*0032*/ 	.short	0x0008
        /*0034*/ 	.byte	0x00, 0xf5, 0x21, 0x00


	//----- nvinfo : EIATTR_KPARAM_INFO
	.align		4
.L_13:
        /*0038*/ 	.byte	0x04, 0x17
        /*003a*/ 	.short	(.L_15 - .L_14)
.L_14:
        /*003c*/ 	.word	0x00000000
        /*0040*/ 	.short	0x0000
        /*0042*/ 	.short	0x0000
        /*0044*/ 	.byte	0x00, 0xf5, 0x21, 0x00


	//----- nvinfo : EIATTR_SPARSE_MMA_MASK
	.align		4
.L_15:
        /*0048*/ 	.byte	0x03, 0x50
        /*004a*/ 	.short	0x0000


	//----- nvinfo : EIATTR_MAXREG_COUNT
	.align		4
        /*004c*/ 	.byte	0x03, 0x1b
        /*004e*/ 	.short	0x00ff


	//----- nvinfo : EIATTR_MERCURY_ISA_VERSION
	.align		4
        /*0050*/ 	.byte	0x03, 0x5f
        /*0052*/ 	.short	0x0101


	//----- nvinfo : EIATTR_VRC_CTA_INIT_COUNT
	.align		4
        /*0054*/ 	.byte	0x02, 0x4a
	.zero		1
	.zero		1


	//----- nvinfo : EIATTR_EXIT_INSTR_OFFSETS
	.align		4
        /*0058*/ 	.byte	0x04, 0x1c
        /*005a*/ 	.short	(.L_17 - .L_16)


	//   ....[0]....
.L_16:
        /*005c*/ 	.word	0x000000e0


	//   ....[1]....
        /*0060*/ 	.word	0x00000160


	//----- nvinfo : EIATTR_CBANK_PARAM_SIZE
	.align		4
.L_17:
        /*0064*/ 	.byte	0x03, 0x19
        /*0066*/ 	.short	0x0018


	//----- nvinfo : EIATTR_PARAM_CBANK
	.align		4
        /*0068*/ 	.byte	0x04, 0x0a
        /*006a*/ 	.short	(.L_19 - .L_18)
	.align		4
.L_18:
        /*006c*/ 	.word	index@(.nv.constant0._Z1TPiS_ii)
        /*0070*/ 	.short	0x0380
        /*0072*/ 	.short	0x0018


	//----- nvinfo : EIATTR_SW_WAR
	.align		4
.L_19:
        /*0074*/ 	.byte	0x04, 0x36
        /*0076*/ 	.short	(.L_21 - .L_20)
.L_20:
        /*0078*/ 	.word	0x00000008
.L_21:


//--------------------- .nv.callgraph             --------------------------
	.section	.nv.callgraph,"",@"SHT_CUDA_CALLGRAPH"
	.align	4
	.sectionentsize	8
	.align		4
        /*0000*/ 	.word	0x00000000
	.align		4
        /*0004*/ 	.word	0xffffffff
	.align		4
        /*0008*/ 	.word	0x00000000
	.align		4
        /*000c*/ 	.word	0xfffffffe
	.align		4
        /*0010*/ 	.word	0x00000000
	.align		4
        /*0014*/ 	.word	0xfffffffd
	.align		4
        /*0018*/ 	.word	0x00000000
	.align		4
        /*001c*/ 	.word	0xfffffffc


//--------------------- .text._Z1TPiS_ii          --------------------------
	.section	.text._Z1TPiS_ii,"ax",@progbits
	.align	128
        .global         _Z1TPiS_ii
        .type           _Z1TPiS_ii,@function
        .size           _Z1TPiS_ii,(.L_x_1 - _Z1TPiS_ii)
        .other          _Z1TPiS_ii,@"STO_CUDA_ENTRY STV_DEFAULT"
_Z1TPiS_ii:
.text._Z1TPiS_ii:
[----:B------:R-:W-:Y:S01]  /*0000*/  LDC R1, c[0x0][0x37c] ;  /* 0x0000df00ff017b82 */ /* 0x000fe20000000800 */
[----:B------:R-:W0:Y:S07]  /*0010*/  S2R R3, SR_TID.Y ;  /* 0x0000000000037919 */ /* 0x000e2e0000002200 */
[----:B------:R-:W1:Y:S01]  /*0020*/  LDC R5, c[0x0][0x360] ;  /* 0x0000d800ff057b82 */ /* 0x000e620000000800 */
[----:B------:R-:W2:Y:S01]  /*0030*/  LDCU.64 UR6, c[0x0][0x390] ;  /* 0x00007200ff0677ac */ /* 0x000ea20008000a00 */
[----:B------:R-:W1:Y:S06]  /*0040*/  S2R R0, SR_TID.X ;  /* 0x0000000000007919 */ /* 0x000e6c0000002100 */
[----:B------:R-:W0:Y:S08]  /*0050*/  S2UR UR5, SR_CTAID.Y ;  /* 0x00000000000579c3 */ /* 0x000e300000002600 */
[----:B------:R-:W0:Y:S08]  /*0060*/  LDC R2, c[0x0][0x364] ;  /* 0x0000d900ff027b82 */ /* 0x000e300000000800 */
[----:B------:R-:W1:Y:S01]  /*0070*/  S2UR UR4, SR_CTAID.X ;  /* 0x00000000000479c3 */ /* 0x000e620000002500 */
[----:B0-----:R-:W-:-:S05]  /*0080*/  IMAD R3, R2, UR5, R3 ;  /* 0x0000000502037c24 */ /* 0x001fca000f8e0203 */
[----:B--2---:R-:W-:Y:S01]  /*0090*/  ISETP.GE.AND P0, PT, R3, UR6, PT ;  /* 0x0000000603007c0c */ /* 0x004fe2000bf06270 */
[----:B-1----:R-:W-:-:S04]  /*00a0*/  IMAD R0, R5, UR4, R0 ;  /* 0x0000000405007c24 */ /* 0x002fc8000f8e0200 */
[C---:B------:R-:W-:Y:S01]  /*00b0*/  IMAD R5, R0.reuse, UR6, R3 ;  /* 0x0000000600057c24 */ /* 0x040fe2000f8e0203 */
[----:B------:R-:W-:Y:S01]  /*00c0*/  ISETP.GE.OR P0, PT, R0, UR7, P0 ;  /* 0x0000000700007c0c */ /* 0x000fe20008706670 */
[----:B------:R-:W-:-:S12]  /*00d0*/  IMAD R7, R3, UR7, R0 ;  /* 0x0000000703077c24 */ /* 0x000fd8000f8e0200 */
[----:B------:R-:W-:Y:S05]  /*00e0*/  @P0 EXIT ;  /* 0x000000000000094d */ /* 0x000fea0003800000 */
[----:B------:R-:W0:Y:S01]  /*00f0*/  LDC.64 R2, c[0x0][0x380] ;  /* 0x0000e000ff027b82 */ /* 0x000e220000000a00 */
[----:B------:R-:W1:Y:S01]  /*0100*/  LDCU.64 UR4, c[0x0][0x358] ;  /* 0x00006b00ff0477ac */ /* 0x000e620008000a00 */
[----:B0-----:R-:W-:-:S06]  /*0110*/  IMAD.WIDE R2, R5, 0x4, R2 ;  /* 0x0000000405027825 */ /* 0x001fcc00078e0202 */
[----:B------:R-:W0:Y:S01]  /*0120*/  LDC.64 R4, c[0x0][0x388] ;  /* 0x0000e200ff047b82 */ /* 0x000e220000000a00 */
[----:B-1----:R-:W2:Y:S01]  /*0130*/  LDG.E R3, desc[UR4][R2.64] ;  /* 0x0000000402037981 */ /* 0x002ea2000c1e1900 */
[----:B0-----:R-:W-:-:S05]  /*0140*/  IMAD.WIDE R4, R7, 0x4, R4 ;  /* 0x0000000407047825 */ /* 0x001fca00078e0204 */
[----:B--2---:R-:W-:Y:S01]  /*0150*/  STG.E desc[UR4][R4.64], R3 ;  /* 0x0000000304007986 */ /* 0x004fe2000c101904 */
[----:B------:R-:W-:Y:S05]  /*0160*/  EXIT ;  /* 0x000000000000794d */ /* 0x000fea0003800000 */
.L_x_0:
[----:B------:R-:W-:-:S00]  /*0170*/  BRA `(.L_x_0) ;  /* 0xfffffffc00fc7947 */ /* 0x000fc0000383ffff */
[----:B------:R-:W-:-:S00]  /*0180*/  NOP ;  /* 0x0000000000007918 */ /* 0x000fc00000000000 */
[----:B------:R-:W-:-:S00]  /*0190*/  NOP ;  /* 0x0000000000007918 */ /* 0x000fc00000000000 */
[----:B------:R-:W-:-:S00]  /*01a0*/  NOP ;  /* 0x0000000000007918 */ /* 0x000fc00000000000 */
[----:B------:R-:W-:-:S00]  /*01b0*/  NOP ;  /* 0x0000000000007918 */ /* 0x000fc00000000000 */
[----:B------:R-:W-:-:S00]  /*01c0*/  NOP ;  /* 0x0000000000007918 */ /* 0x000fc00000000000 */
[----:B------:R-:W-:-:S00]  /*01d0*/  NOP ;  /* 0x0000000000007918 */ /* 0x000fc00000000000 */
[----:B------:R-:W-:-:S00]  /*01e0*/  NOP ;  /* 0x0000000000007918 */ /* 0x000fc00000000000 */
[----:B------:R-:W-:-:S00]  /*01f0*/  NOP ;  /* 0x0000000000007918 */ /* 0x000fc00000000000 */
.L_x_1:


//--------------------- .nv.shared.reserved.0     --------------------------
	.section	.nv.shared.reserved.0,"aw",@nobits
	.weak		__nv_reservedSMEM_offset_0_alias
	.size		__nv_reservedSMEM_offset_0_alias, 0, 64
	.other		__nv_reservedSMEM_offset_0_alias,@"STO_CUDA_RESERVED_SHARED STV_DEFAULT"
__nv_reservedSMEM_offset_0_alias:
	.zero		0
	.zero		64


//--------------------- .nv.constant0._Z1TPiS_ii  --------------------------
	.section	.nv.constant0._Z1TPiS_ii,"a",@progbits
	.sectionflags	@""
	.align	4
.nv.constant0._Z1TPiS_ii:
	.zero		920


//--------------------- SYMBOLS --------------------------

	.type		.nv.reservedSmem.offset0,@object
	.size		.nv.reservedSmem.offset0,0x4
